//
// Generated by NVIDIA NVVM Compiler
//
// Compiler Build ID: CL-36424714
// Cuda compilation tools, release 13.0, V13.0.88
// Based on NVVM 20.0.0
//

.version 9.0
.target sm_100
.address_size 64

	// .globl	_Z17transposeOptmizedPiS_
// _ZZ17transposeOptmizedPiS_E4tile has been demoted

.visible .entry _Z17transposeOptmizedPiS_(
	.param .u64 .ptr .align 1 _Z17transposeOptmizedPiS__param_0,
	.param .u64 .ptr .align 1 _Z17transposeOptmizedPiS__param_1
)
{
	.reg .b32 	%r<24>;
	.reg .b32 	%f<3>;
	.reg .b64 	%rd<9>;
	// demoted variable
	.shared .align 4 .b8 _ZZ17transposeOptmizedPiS_E4tile[4224];
	ld.param.u64 	%rd1, [_Z17transposeOptmizedPiS__param_0];
	ld.param.u64 	%rd2, [_Z17transposeOptmizedPiS__param_1];
	cvta.to.global.u64 	%rd3, %rd1;
	cvta.to.global.u64 	%rd4, %rd2;
	mov.u32 	%r1, %ctaid.x;
	shl.b32 	%r2, %r1, 5;
	mov.u32 	%r3, %tid.x;
	add.s32 	%r4, %r2, %r3;
	mov.u32 	%r5, %ctaid.y;
	shl.b32 	%r6, %r5, 5;
	mov.u32 	%r7, %tid.y;
	add.s32 	%r8, %r6, %r7;
	mov.u32 	%r9, %nctaid.x;
	shl.b32 	%r10, %r9, 5;
	mad.lo.s32 	%r11, %r8, %r10, %r4;
	mul.wide.s32 	%rd5, %r11, 4;
	add.s64 	%rd6, %rd4, %rd5;
	ld.global.u32 	%r12, [%rd6];
	cvt.rn.f32.s32 	%f1, %r12;
	mov.u32 	%r13, _ZZ17transposeOptmizedPiS_E4tile;
	mad.lo.s32 	%r14, %r7, 132, %r13;
	shl.b32 	%r15, %r3, 2;
	add.s32 	%r16, %r14, %r15;
	st.shared.f32 	[%r16], %f1;
	bar.sync 	0;
	add.s32 	%r17, %r6, %r3;
	add.s32 	%r18, %r2, %r7;
	mad.lo.s32 	%r19, %r3, 132, %r13;
	shl.b32 	%r20, %r7, 2;
	add.s32 	%r21, %r19, %r20;
	ld.shared.f32 	%f2, [%r21];
	cvt.rzi.s32.f32 	%r22, %f2;
	mad.lo.s32 	%r23, %r18, %r10, %r17;
	mul.wide.s32 	%rd7, %r23, 4;
	add.s64 	%rd8, %rd3, %rd7;
	st.global.u32 	[%rd8], %r22;
	ret;

}
	// .globl	_Z14transposeNaivePiS_
.visible .entry _Z14transposeNaivePiS_(
	.param .u64 .ptr .align 1 _Z14transposeNaivePiS__param_0,
	.param .u64 .ptr .align 1 _Z14transposeNaivePiS__param_1
)
{
	.reg .b32 	%r<14>;
	.reg .b64 	%rd<9>;

	ld.param.u64 	%rd1, [_Z14transposeNaivePiS__param_0];
	ld.param.u64 	%rd2, [_Z14transposeNaivePiS__param_1];
	cvta.to.global.u64 	%rd3, %rd1;
	cvta.to.global.u64 	%rd4, %rd2;
	mov.u32 	%r1, %ctaid.x;
	shl.b32 	%r2, %r1, 5;
	mov.u32 	%r3, %tid.x;
	add.s32 	%r4, %r2, %r3;
	mov.u32 	%r5, %ctaid.y;
	shl.b32 	%r6, %r5, 5;
	mov.u32 	%r7, %tid.y;
	add.s32 	%r8, %r6, %r7;
	mov.u32 	%r9, %nctaid.x;
	shl.b32 	%r10, %r9, 5;
	mad.lo.s32 	%r11, %r8, %r10, %r4;
	mul.wide.u32 	%rd5, %r11, 4;
	add.s64 	%rd6, %rd4, %rd5;
	ld.global.u32 	%r12, [%rd6];
	mad.lo.s32 	%r13, %r4, %r10, %r8;
	mul.wide.u32 	%rd7, %r13, 4;
	add.s64 	%rd8, %rd3, %rd7;
	st.global.u32 	[%rd8], %r12;
	ret;

}


// ===== COMPILED SASS (sm_100) =====

	.target	sm_100

	.elftype	@"ET_EXEC"


//--------------------- .note.nv.tkinfo           --------------------------
	.section	.note.nv.tkinfo,"",@"SHT_NOTE"
	.sectionflags	@"SHF_NOTE_NV_TKINFO"
	.tkinfo
        /*0018*/ 	.word	0x00000002
        /*0030*/ 	.string	""
        /*0030*/ 	.string	"ptxas"
        /*0030*/ 	.string	"Cuda compilation tools, release 13.0, V13.0.88"
        /*0030*/ 	.string	"Build cuda_13.0.r13.0/compiler.36424714_0"
        /*0030*/ 	.string	"-arch sm_100 -m 64 "



//--------------------- .note.nv.cuinfo           --------------------------
	.section	.note.nv.cuinfo,"",@"SHT_NOTE"
	.sectionflags	@"SHF_NOTE_NV_CUINFO"
        /*0018*/ 	.short	0x0002
        /*001a*/ 	.short	0x0064
        /*001c*/ 	.short	0x0082
	.zero		2


//--------------------- .nv.info                  --------------------------
	.section	.nv.info,"",@"SHT_CUDA_INFO"
	.align	4


	//----- nvinfo : EIATTR_REGCOUNT
	.align		4
        /*0000*/ 	.byte	0x04, 0x2f
        /*0002*/ 	.short	(.L_1 - .L_0)
	.align		4
.L_0:
        /*0004*/ 	.word	index@(_Z17transposeOptmizedPiS_)
        /*0008*/ 	.word	0x0000000e


	//----- nvinfo : EIATTR_FRAME_SIZE
	.align		4
.L_1:
        /*000c*/ 	.byte	0x04, 0x11
        /*000e*/ 	.short	(.L_3 - .L_2)
	.align		4
.L_2:
        /*0010*/ 	.word	index@(_Z17transposeOptmizedPiS_)
        /*0014*/ 	.word	0x00000000


	//----- nvinfo : EIATTR_REGCOUNT
	.align		4
.L_3:
        /*0018*/ 	.byte	0x04, 0x2f
        /*001a*/ 	.short	(.L_5 - .L_4)
	.align		4
.L_4:
        /*001c*/ 	.word	index@(_Z14transposeNaivePiS_)
        /*0020*/ 	.word	0x0000000a


	//----- nvinfo : EIATTR_FRAME_SIZE
	.align		4
.L_5:
        /*0024*/ 	.byte	0x04, 0x11
        /*0026*/ 	.short	(.L_7 - .L_6)
	.align		4
.L_6:
        /*0028*/ 	.word	index@(_Z14transposeNaivePiS_)
        /*002c*/ 	.word	0x00000000


	//----- nvinfo : EIATTR_MIN_STACK_SIZE
	.align		4
.L_7:
        /*0030*/ 	.byte	0x04, 0x12
        /*0032*/ 	.short	(.L_9 - .L_8)
	.align		4
.L_8:
        /*0034*/ 	.word	index@(_Z14transposeNaivePiS_)
        /*0038*/ 	.word	0x00000000


	//----- nvinfo : EIATTR_MIN_STACK_SIZE
	.align		4
.L_9:
        /*003c*/ 	.byte	0x04, 0x12
        /*003e*/ 	.short	(.L_11 - .L_10)
	.align		4
.L_10:
        /*0040*/ 	.word	index@(_Z17transposeOptmizedPiS_)
        /*0044*/ 	.word	0x00000000
.L_11:


//--------------------- .nv.compat                --------------------------
	.section	.nv.compat,"",@"SHT_CUDA_COMPAT_INFO"
	.align	4
        /*0000*/ 	.byte	0x02, 0x09, 0x00, 0x00, 0x02, 0x02, 0x01, 0x00, 0x02, 0x05, 0x05, 0x00, 0x03, 0x07, 0x01, 0x01
        /*0010*/ 	.byte	0x02, 0x03, 0x00, 0x00, 0x02, 0x06, 0x01, 0x00, 0x04, 0x0b, 0x08, 0x00, 0x09, 0x00, 0x00, 0x00
        /*0020*/ 	.byte	0x00, 0x00, 0x00, 0x00


//--------------------- .nv.info._Z14transposeNaivePiS_ --------------------------
	.section	.nv.info._Z14transposeNaivePiS_,"",@"SHT_CUDA_INFO"
	.sectionflags	@""
	.align	4


	//----- nvinfo : EIATTR_CUDA_API_VERSION
	.align		4
        /*0000*/ 	.byte	0x04, 0x37
        /*0002*/ 	.short	(.L_13 - .L_12)
.L_12:
        /*0004*/ 	.word	0x00000082


	//----- nvinfo : EIATTR_KPARAM_INFO
	.align		4
.L_13:
        /*0008*/ 	.byte	0x04, 0x17
        /*000a*/ 	.short	(.L_15 - .L_14)
.L_14:
        /*000c*/ 	.word	0x00000000
        /*0010*/ 	.short	0x0001
        /*0012*/ 	.short	0x0008
        /*0014*/ 	.byte	0x00, 0xf5, 0x21, 0x00


	//----- nvinfo : EIATTR_KPARAM_INFO
	.align		4
.L_15:
        /*0018*/ 	.byte	0x04, 0x17
        /*001a*/ 	.short	(.L_17 - .L_16)
.L_16:
        /*001c*/ 	.word	0x00000000
        /*0020*/ 	.short	0x0000
        /*0022*/ 	.short	0x0000
        /*0024*/ 	.byte	0x00, 0xf5, 0x21, 0x00


	//----- nvinfo : EIATTR_SPARSE_MMA_MASK
	.align		4
.L_17:
        /*0028*/ 	.byte	0x03, 0x50
        /*002a*/ 	.short	0x0000


	//----- nvinfo : EIATTR_MAXREG_COUNT
	.align		4
        /*002c*/ 	.byte	0x03, 0x1b
        /*002e*/ 	.short	0x00ff


	//----- nvinfo : EIATTR_MERCURY_ISA_VERSION
	.align		4
        /*0030*/ 	.byte	0x03, 0x5f
        /*0032*/ 	.short	0x0101


	//----- nvinfo : EIATTR_VRC_CTA_INIT_COUNT
	.align		4
        /*0034*/ 	.byte	0x02, 0x4a
	.zero		1
	.zero		1


	//----- nvinfo : EIATTR_EXIT_INSTR_OFFSETS
	.align		4
        /*0038*/ 	.byte	0x04, 0x1c
        /*003a*/ 	.short	(.L_19 - .L_18)


	//   ....[0]....
.L_18:
        /*003c*/ 	.word	0x00000120


	//----- nvinfo : EIATTR_CBANK_PARAM_SIZE
	.align		4
.L_19:
        /*0040*/ 	.byte	0x03, 0x19
        /*0042*/ 	.short	0x0010


	//----- nvinfo : EIATTR_PARAM_CBANK
	.align		4
        /*0044*/ 	.byte	0x04, 0x0a
        /*0046*/ 	.short	(.L_21 - .L_20)
	.align		4
.L_20:
        /*0048*/ 	.word	index@(.nv.constant0._Z14transposeNaivePiS_)
        /*004c*/ 	.short	0x0380
        /*004e*/ 	.short	0x0010


	//----- nvinfo : EIATTR_SW_WAR
	.align		4
.L_21:
        /*0050*/ 	.byte	0x04, 0x36
        /*0052*/ 	.short	(.L_23 - .L_22)
.L_22:
        /*0054*/ 	.word	0x00000008
.L_23:


//--------------------- .nv.info._Z17transposeOptmizedPiS_ --------------------------
	.section	.nv.info._Z17transposeOptmizedPiS_,"",@"SHT_CUDA_INFO"
	.sectionflags	@""
	.align	4


	//----- nvinfo : EIATTR_CUDA_API_VERSION
	.align		4
        /*0000*/ 	.byte	0x04, 0x37
        /*0002*/ 	.short	(.L_25 - .L_24)
.L_24:
        /*0004*/ 	.word	0x00000082


	//----- nvinfo : EIATTR_KPARAM_INFO
	.align		4
.L_25:
        /*0008*/ 	.byte	0x04, 0x17
        /*000a*/ 	.short	(.L_27 - .L_26)
.L_26:
        /*000c*/ 	.word	0x00000000
        /*0010*/ 	.short	0x0001
        /*0012*/ 	.short	0x0008
        /*0014*/ 	.byte	0x00, 0xf5, 0x21, 0x00


	//----- nvinfo : EIATTR_KPARAM_INFO
	.align		4
.L_27:
        /*0018*/ 	.byte	0x04, 0x17
        /*001a*/ 	.short	(.L_29 - .L_28)
.L_28:
        /*001c*/ 	.word	0x00000000
        /*0020*/ 	.short	0x0000
        /*0022*/ 	.short	0x0000
        /*0024*/ 	.byte	0x00, 0xf5, 0x21, 0x00


	//----- nvinfo : EIATTR_SPARSE_MMA_MASK
	.align		4
.L_29:
        /*0028*/ 	.byte	0x03, 0x50
        /*002a*/ 	.short	0x0000


	//----- nvinfo : EIATTR_MAXREG_COUNT
	.align		4
        /*002c*/ 	.byte	0x03, 0x1b
        /*002e*/ 	.short	0x00ff


	//----- nvinfo : EIATTR_NUM_BARRIERS
	.align		4
        /*0030*/ 	.byte	0x02, 0x4c
        /*0032*/ 	.byte	0x01
	.zero		1


	//----- nvinfo : EIATTR_MERCURY_ISA_VERSION
	.align		4
        /*0034*/ 	.byte	0x03, 0x5f
        /*0036*/ 	.short	0x0101


	//----- nvinfo : EIATTR_VRC_CTA_INIT_COUNT
	.align		4
        /*0038*/ 	.byte	0x02, 0x4a
	.zero		1
	.zero		1


	//----- nvinfo : EIATTR_EXIT_INSTR_OFFSETS
	.align		4
        /*003c*/ 	.byte	0x04, 0x1c
        /*003e*/ 	.short	(.L_31 - .L_30)


	//   ....[0]....
.L_30:
        /*0040*/ 	.word	0x00000200


	//----- nvinfo : EIATTR_CBANK_PARAM_SIZE
	.align		4
.L_31:
        /*0044*/ 	.byte	0x03, 0x19
        /*0046*/ 	.short	0x0010


	//----- nvinfo : EIATTR_PARAM_CBANK
	.align		4
        /*0048*/ 	.byte	0x04, 0x0a
        /*004a*/ 	.short	(.L_33 - .L_32)
	.align		4
.L_32:
        /*004c*/ 	.word	index@(.nv.constant0._Z17transposeOptmizedPiS_)
        /*0050*/ 	.short	0x0380
        /*0052*/ 	.short	0x0010


	//----- nvinfo : EIATTR_SW_WAR
	.align		4
.L_33:
        /*0054*/ 	.byte	0x04, 0x36
        /*0056*/ 	.short	(.L_35 - .L_34)
.L_34:
        /*0058*/ 	.word	0x00000008
.L_35:


//--------------------- .nv.callgraph             --------------------------
	.section	.nv.callgraph,"",@"SHT_CUDA_CALLGRAPH"
	.align	4
	.sectionentsize	8
	.align		4
        /*0000*/ 	.word	0x00000000
	.align		4
        /*0004*/ 	.word	0xffffffff
	.align		4
        /*0008*/ 	.word	0x00000000
	.align		4
        /*000c*/ 	.word	0xfffffffe
	.align		4
        /*0010*/ 	.word	0x00000000
	.align		4
        /*0014*/ 	.word	0xfffffffd
	.align		4
        /*0018*/ 	.word	0x00000000
	.align		4
        /*001c*/ 	.word	0xfffffffc


//--------------------- .text._Z14transposeNaivePiS_ --------------------------
	.section	.text._Z14transposeNaivePiS_,"ax",@progbits
	.align	128
        .global         _Z14transposeNaivePiS_
        .type           _Z14transposeNaivePiS_,@function
        .size           _Z14transposeNaivePiS_,(.L_x_2 - _Z14transposeNaivePiS_)
        .other          _Z14transposeNaivePiS_,@"STO_CUDA_ENTRY STV_DEFAULT"
_Z14transposeNaivePiS_:
.text._Z14transposeNaivePiS_:
[----:B------:R-:W-:Y:S01]  /*0000*/  LDC R1, c[0x0][0x37c] ;  /* 0x0000df00ff017b82 */ /* 0x000fe20000000800 */
[----:B------:R-:W0:Y:S01]  /*0010*/  S2R R0, SR_CTAID.X ;  /* 0x0000000000007919 */ /* 0x000e220000002500 */
[----:B------:R-:W1:Y:S06]  /*0020*/  LDCU UR4, c[0x0][0x370] ;  /* 0x00006e00ff0477ac */ /* 0x000e6c0008000800 */
[----:B------:R-:W2:Y:S01]  /*0030*/  LDC.64 R2, c[0x0][0x388] ;  /* 0x0000e200ff027b82 */ /* 0x000ea20000000a00 */
[----:B------:R-:W0:Y:S01]  /*0040*/  S2R R5, SR_TID.X ;  /* 0x0000000000057919 */ /* 0x000e220000002100 */
[----:B------:R-:W3:Y:S01]  /*0050*/  LDCU.64 UR6, c[0x0][0x358] ;  /* 0x00006b00ff0677ac */ /* 0x000ee20008000a00 */
[----:B------:R-:W4:Y:S01]  /*0060*/  S2R R7, SR_CTAID.Y ;  /* 0x0000000000077919 */ /* 0x000f220000002600 */
[----:B------:R-:W4:Y:S01]  /*0070*/  S2R R4, SR_TID.Y ;  /* 0x0000000000047919 */ /* 0x000f220000002200 */
[----:B-1----:R-:W-:Y:S01]  /*0080*/  USHF.L.U32 UR4, UR4, 0x5, URZ ;  /* 0x0000000504047899 */ /* 0x002fe200080006ff */
[----:B0-----:R-:W-:-:S02]  /*0090*/  LEA R0, R0, R5, 0x5 ;  /* 0x0000000500007211 */ /* 0x001fc400078e28ff */
[----:B----4-:R-:W-:-:S05]  /*00a0*/  LEA R7, R7, R4, 0x5 ;  /* 0x0000000407077211 */ /* 0x010fca00078e28ff */
[----:B------:R-:W-:-:S04]  /*00b0*/  IMAD R5, R7, UR4, R0 ;  /* 0x0000000407057c24 */ /* 0x000fc8000f8e0200 */
[----:B--2---:R-:W-:Y:S02]  /*00c0*/  IMAD.WIDE.U32 R2, R5, 0x4, R2 ;  /* 0x0000000405027825 */ /* 0x004fe400078e0002 */
[----:B------:R-:W0:Y:S04]  /*00d0*/  LDC.64 R4, c[0x0][0x380] ;  /* 0x0000e000ff047b82 */ /* 0x000e280000000a00 */
[----:B---3--:R-:W2:Y:S01]  /*00e0*/  LDG.E R3, desc[UR6][R2.64] ;  /* 0x0000000602037981 */ /* 0x008ea2000c1e1900 */
[----:B------:R-:W-:-:S04]  /*00f0*/  IMAD R7, R0, UR4, R7 ;  /* 0x0000000400077c24 */ /* 0x000fc8000f8e0207 */
[----:B0-----:R-:W-:-:S05]  /*0100*/  IMAD.WIDE.U32 R4, R7, 0x4, R4 ;  /* 0x0000000407047825 */ /* 0x001fca00078e0004 */
[----:B--2---:R-:W-:Y:S01]  /*0110*/  STG.E desc[UR6][R4.64], R3 ;  /* 0x0000000304007986 */ /* 0x004fe2000c101906 */
[----:B------:R-:W-:Y:S05]  /*0120*/  EXIT ;  /* 0x000000000000794d */ /* 0x000fea0003800000 */
.L_x_0:
[----:B------:R-:W-:-:S00]  /*0130*/  BRA `(.L_x_0) ;  /* 0xfffffffc00fc7947 */ /* 0x000fc0000383ffff */
[----:B------:R-:W-:-:S00]  /*0140*/  NOP ;  /* 0x0000000000007918 */ /* 0x000fc00000000000 */
        /* <DEDUP_REMOVED lines=11> */
.L_x_2:


//--------------------- .text._Z17transposeOptmizedPiS_ --------------------------
	.section	.text._Z17transposeOptmizedPiS_,"ax",@progbits
	.align	128
        .global         _Z17transposeOptmizedPiS_
        .type           _Z17transposeOptmizedPiS_,@function
        .size           _Z17transposeOptmizedPiS_,(.L_x_3 - _Z17transposeOptmizedPiS_)
        .other          _Z17transposeOptmizedPiS_,@"STO_CUDA_ENTRY STV_DEFAULT"
_Z17transposeOptmizedPiS_:
.text._Z17transposeOptmizedPiS_:
        /* <DEDUP_REMOVED lines=12> */
[----:B--2---:R-:W-:-:S06]  /*00c0*/  IMAD.WIDE R2, R5, 0x4, R2 ;  /* 0x0000000405027825 */ /* 0x004fcc00078e0202 */
[----:B---3--:R-:W2:Y:S01]  /*00d0*/  LDG.E R2, desc[UR6][R2.64] ;  /* 0x0000000602027981 */ /* 0x008ea2000c1e1900 */
[----:B------:R-:W-:Y:S02]  /*00e0*/  MOV R0, 0x400 ;  /* 0x0000040000007802 */ /* 0x000fe40000000f00 */
[----:B------:R-:W-:Y:S01]  /*00f0*/  LEA R7, R7, R11, 0x5 ;  /* 0x0000000b07077211 */ /* 0x000fe200078e28ff */
[----:B------:R-:W0:Y:S02]  /*0100*/  S2R R5, SR_CgaCtaId ;  /* 0x0000000000057919 */ /* 0x000e240000008800 */
[----:B0-----:R-:W-:-:S05]  /*0110*/  LEA R0, R5, R0, 0x18 ;  /* 0x0000000005007211 */ /* 0x001fca00078ec0ff */
[--C-:B------:R-:W-:Y:S02]  /*0120*/  IMAD R4, R11, 0x84, R0.reuse ;  /* 0x000000840b047824 */ /* 0x100fe400078e0200 */
[----:B------:R-:W-:-:S03]  /*0130*/  IMAD R6, R9, 0x84, R0 ;  /* 0x0000008409067824 */ /* 0x000fc600078e0200 */
[----:B------:R-:W-:Y:S02]  /*0140*/  LEA R5, R9, R4, 0x2 ;  /* 0x0000000409057211 */ /* 0x000fe400078e10ff */
[----:B------:R-:W-:Y:S02]  /*0150*/  LEA R6, R11, R6, 0x2 ;  /* 0x000000060b067211 */ /* 0x000fe400078e10ff */
[----:B------:R-:W-:-:S05]  /*0160*/  LEA R4, R8, R9, 0x5 ;  /* 0x0000000908047211 */ /* 0x000fca00078e28ff */
[----:B------:R-:W-:Y:S01]  /*0170*/  IMAD R7, R7, UR4, R4 ;  /* 0x0000000407077c24 */ /* 0x000fe2000f8e0204 */
[----:B--2---:R-:W-:Y:S02]  /*0180*/  I2FP.F32.S32 R0, R2 ;  /* 0x0000000200007245 */ /* 0x004fe40000201400 */
[----:B------:R-:W0:Y:S03]  /*0190*/  LDC.64 R2, c[0x0][0x380] ;  /* 0x0000e000ff027b82 */ /* 0x000e260000000a00 */
[----:B------:R-:W-:Y:S05]  /*01a0*/  STS [R5], R0 ;  /* 0x0000000005007388 */ /* 0x000fea0000000800 */
[----:B------:R-:W-:Y:S01]  /*01b0*/  BAR.SYNC.DEFER_BLOCKING 0x0 ;  /* 0x0000000000007b1d */ /* 0x000fe20000010000 */
[----:B0-----:R-:W-:-:S05]  /*01c0*/  IMAD.WIDE R2, R7, 0x4, R2 ;  /* 0x0000000407027825 */ /* 0x001fca00078e0202 */
[----:B------:R-:W0:Y:S02]  /*01d0*/  LDS R6, [R6] ;  /* 0x0000000006067984 */ /* 0x000e240000000800 */
[----:B0-----:R-:W0:Y:S02]  /*01e0*/  F2I.TRUNC.NTZ R9, R6 ;  /* 0x0000000600097305 */ /* 0x001e24000020f100 */
[----:B0-----:R-:W-:Y:S01]  /*01f0*/  STG.E desc[UR6][R2.64], R9 ;  /* 0x0000000902007986 */ /* 0x001fe2000c101906 */
[----:B------:R-:W-:Y:S05]  /*0200*/  EXIT ;  /* 0x000000000000794d */ /* 0x000fea0003800000 */
.L_x_1:
        /* <DEDUP_REMOVED lines=15> */
.L_x_3:


//--------------------- .nv.shared.reserved.0     --------------------------
	.section	.nv.shared.reserved.0,"aw",@nobits
	.weak		__nv_reservedSMEM_offset_0_alias
	.size		__nv_reservedSMEM_offset_0_alias, 0, 64
	.other		__nv_reservedSMEM_offset_0_alias,@"STO_CUDA_RESERVED_SHARED STV_DEFAULT"
__nv_reservedSMEM_offset_0_alias:
	.zero		0
	.zero		64


//--------------------- .nv.shared._Z17transposeOptmizedPiS_ --------------------------
	.section	.nv.shared._Z17transposeOptmizedPiS_,"aw",@nobits
	.sectionflags	@""
	.align	4
.nv.shared._Z17transposeOptmizedPiS_:
	.zero		5248


//--------------------- .nv.constant0._Z14transposeNaivePiS_ --------------------------
	.section	.nv.constant0._Z14transposeNaivePiS_,"a",@progbits
	.sectionflags	@""
	.align	4
.nv.constant0._Z14transposeNaivePiS_:
	.zero		912


//--------------------- .nv.constant0._Z17transposeOptmizedPiS_ --------------------------
	.section	.nv.constant0._Z17transposeOptmizedPiS_,"a",@progbits
	.sectionflags	@""
	.align	4
.nv.constant0._Z17transposeOptmizedPiS_:
	.zero		912


//--------------------- SYMBOLS --------------------------

	.type		.nv.reservedSmem.offset0,@object
	.size		.nv.reservedSmem.offset0,0x4
	.type		.nv.reservedSmem.cap,@object
	.size		.nv.reservedSmem.cap,0x4
